//
// Generated by NVIDIA NVVM Compiler
//
// Compiler Build ID: CL-36424714
// Cuda compilation tools, release 13.0, V13.0.88
// Based on NVVM 20.0.0
//

.version 9.0
.target sm_100
.address_size 64

	// .globl	_Z14sigmoid_kernelPKfPfi

.visible .entry _Z14sigmoid_kernelPKfPfi(
	.param .u64 .ptr .align 1 _Z14sigmoid_kernelPKfPfi_param_0,
	.param .u64 .ptr .align 1 _Z14sigmoid_kernelPKfPfi_param_1,
	.param .u32 _Z14sigmoid_kernelPKfPfi_param_2
)
{
	.reg .pred 	%p<2>;
	.reg .b32 	%r<8>;
	.reg .b32 	%f<16>;
	.reg .b64 	%rd<8>;

	ld.param.u64 	%rd1, [_Z14sigmoid_kernelPKfPfi_param_0];
	ld.param.u64 	%rd2, [_Z14sigmoid_kernelPKfPfi_param_1];
	ld.param.u32 	%r2, [_Z14sigmoid_kernelPKfPfi_param_2];
	mov.u32 	%r3, %tid.x;
	mov.u32 	%r4, %ntid.x;
	mov.u32 	%r5, %ctaid.x;
	mad.lo.s32 	%r1, %r4, %r5, %r3;
	setp.ge.s32 	%p1, %r1, %r2;
	@%p1 bra 	$L__BB0_2;
	cvta.to.global.u64 	%rd3, %rd1;
	cvta.to.global.u64 	%rd4, %rd2;
	mul.wide.s32 	%rd5, %r1, 4;
	add.s64 	%rd6, %rd3, %rd5;
	ld.global.f32 	%f1, [%rd6];
	fma.rn.f32 	%f2, %f1, 0fBBBB989D, 0f3F000000;
	cvt.sat.f32.f32 	%f3, %f2;
	mov.f32 	%f4, 0f4B400001;
	mov.f32 	%f5, 0f437C0000;
	fma.rm.f32 	%f6, %f3, %f5, %f4;
	add.f32 	%f7, %f6, 0fCB40007F;
	neg.f32 	%f8, %f7;
	fma.rn.f32 	%f9, %f1, 0fBFB8AA3B, %f8;
	fma.rn.f32 	%f10, %f1, 0fB2A57060, %f9;
	mov.b32 	%r6, %f6;
	shl.b32 	%r7, %r6, 23;
	mov.b32 	%f11, %r7;
	ex2.approx.ftz.f32 	%f12, %f10;
	fma.rn.f32 	%f13, %f12, %f11, 0f3F800000;
	rcp.rn.f32 	%f14, %f13;
	mul.f32 	%f15, %f1, %f14;
	add.s64 	%rd7, %rd4, %rd5;
	st.global.f32 	[%rd7], %f15;
$L__BB0_2:
	ret;

}


// ===== COMPILED SASS (sm_100) =====

	.target	sm_100

	.elftype	@"ET_EXEC"


//--------------------- .note.nv.tkinfo           --------------------------
	.section	.note.nv.tkinfo,"",@"SHT_NOTE"
	.sectionflags	@"SHF_NOTE_NV_TKINFO"
	.tkinfo
        /*0018*/ 	.word	0x00000002
        /*0030*/ 	.string	""
        /*0030*/ 	.string	"ptxas"
        /*0030*/ 	.string	"Cuda compilation tools, release 13.0, V13.0.88"
        /*0030*/ 	.string	"Build cuda_13.0.r13.0/compiler.36424714_0"
        /*0030*/ 	.string	"-arch sm_100 -m 64 "



//--------------------- .note.nv.cuinfo           --------------------------
	.section	.note.nv.cuinfo,"",@"SHT_NOTE"
	.sectionflags	@"SHF_NOTE_NV_CUINFO"
        /*0018*/ 	.short	0x0002
        /*001a*/ 	.short	0x0064
        /*001c*/ 	.short	0x0082
	.zero		2


//--------------------- .nv.info                  --------------------------
	.section	.nv.info,"",@"SHT_CUDA_INFO"
	.align	4


	//----- nvinfo : EIATTR_REGCOUNT
	.align		4
        /*0000*/ 	.byte	0x04, 0x2f
        /*0002*/ 	.short	(.L_1 - .L_0)
	.align		4
.L_0:
        /*0004*/ 	.word	index@(_Z14sigmoid_kernelPKfPfi)
        /*0008*/ 	.word	0x0000000f


	//----- nvinfo : EIATTR_FRAME_SIZE
	.align		4
.L_1:
        /*000c*/ 	.byte	0x04, 0x11
        /*000e*/ 	.short	(.L_3 - .L_2)
	.align		4
.L_2:
        /*0010*/ 	.word	index@($__internal_0_$__cuda_sm20_rcp_rn_f32_slowpath)
        /*0014*/ 	.word	0x00000000


	//----- nvinfo : EIATTR_FRAME_SIZE
	.align		4
.L_3:
        /*0018*/ 	.byte	0x04, 0x11
        /*001a*/ 	.short	(.L_5 - .L_4)
	.align		4
.L_4:
        /*001c*/ 	.word	index@(_Z14sigmoid_kernelPKfPfi)
        /*0020*/ 	.word	0x00000000


	//----- nvinfo : EIATTR_MIN_STACK_SIZE
	.align		4
.L_5:
        /*0024*/ 	.byte	0x04, 0x12
        /*0026*/ 	.short	(.L_7 - .L_6)
	.align		4
.L_6:
        /*0028*/ 	.word	index@(_Z14sigmoid_kernelPKfPfi)
        /*002c*/ 	.word	0x00000000
.L_7:


//--------------------- .nv.compat                --------------------------
	.section	.nv.compat,"",@"SHT_CUDA_COMPAT_INFO"
	.align	4
        /*0000*/ 	.byte	0x02, 0x09, 0x00, 0x00, 0x02, 0x02, 0x01, 0x00, 0x02, 0x05, 0x05, 0x00, 0x03, 0x07, 0x01, 0x01
        /*0010*/ 	.byte	0x02, 0x03, 0x00, 0x00, 0x02, 0x06, 0x01, 0x00, 0x04, 0x0b, 0x08, 0x00, 0x09, 0x00, 0x00, 0x00
        /*0020*/ 	.byte	0x00, 0x00, 0x00, 0x00


//--------------------- .nv.info._Z14sigmoid_kernelPKfPfi --------------------------
	.section	.nv.info._Z14sigmoid_kernelPKfPfi,"",@"SHT_CUDA_INFO"
	.sectionflags	@""
	.align	4


	//----- nvinfo : EIATTR_CUDA_API_VERSION
	.align		4
        /*0000*/ 	.byte	0x04, 0x37
        /*0002*/ 	.short	(.L_9 - .L_8)
.L_8:
        /*0004*/ 	.word	0x00000082


	//----- nvinfo : EIATTR_KPARAM_INFO
	.align		4
.L_9:
        /*0008*/ 	.byte	0x04, 0x17
        /*000a*/ 	.short	(.L_11 - .L_10)
.L_10:
        /*000c*/ 	.word	0x00000000
        /*0010*/ 	.short	0x0002
        /*0012*/ 	.short	0x0010
        /*0014*/ 	.byte	0x00, 0xf0, 0x11, 0x00


	//----- nvinfo : EIATTR_KPARAM_INFO
	.align		4
.L_11:
        /*0018*/ 	.byte	0x04, 0x17
        /*001a*/ 	.short	(.L_13 - .L_12)
.L_12:
        /*001c*/ 	.word	0x00000000
        /*0020*/ 	.short	0x0001
        /*0022*/ 	.short	0x0008
        /*0024*/ 	.byte	0x00, 0xf5, 0x21, 0x00


	//----- nvinfo : EIATTR_KPARAM_INFO
	.align		4
.L_13:
        /*0028*/ 	.byte	0x04, 0x17
        /*002a*/ 	.short	(.L_15 - .L_14)
.L_14:
        /*002c*/ 	.word	0x00000000
        /*0030*/ 	.short	0x0000
        /*0032*/ 	.short	0x0000
        /*0034*/ 	.byte	0x00, 0xf5, 0x21, 0x00


	//----- nvinfo : EIATTR_SPARSE_MMA_MASK
	.align		4
.L_15:
        /*0038*/ 	.byte	0x03, 0x50
        /*003a*/ 	.short	0x0000


	//----- nvinfo : EIATTR_MAXREG_COUNT
	.align		4
        /*003c*/ 	.byte	0x03, 0x1b
        /*003e*/ 	.short	0x00ff


	//----- nvinfo : EIATTR_MERCURY_ISA_VERSION
	.align		4
        /*0040*/ 	.byte	0x03, 0x5f
        /*0042*/ 	.short	0x0101


	//----- nvinfo : EIATTR_VRC_CTA_INIT_COUNT
	.align		4
        /*0044*/ 	.byte	0x02, 0x4a
	.zero		1
	.zero		1


	//----- nvinfo : EIATTR_EXIT_INSTR_OFFSETS
	.align		4
        /*0048*/ 	.byte	0x04, 0x1c
        /*004a*/ 	.short	(.L_17 - .L_16)


	//   ....[0]....
.L_16:
        /*004c*/ 	.word	0x00000070


	//   ....[1]....
        /*0050*/ 	.word	0x00000270


	//----- nvinfo : EIATTR_CRS_STACK_SIZE
	.align		4
.L_17:
        /*0054*/ 	.byte	0x04, 0x1e
        /*0056*/ 	.short	(.L_19 - .L_18)
.L_18:
        /*0058*/ 	.word	0x00000000


	//----- nvinfo : EIATTR_CBANK_PARAM_SIZE
	.align		4
.L_19:
        /*005c*/ 	.byte	0x03, 0x19
        /*005e*/ 	.short	0x0014


	//----- nvinfo : EIATTR_PARAM_CBANK
	.align		4
        /*0060*/ 	.byte	0x04, 0x0a
        /*0062*/ 	.short	(.L_21 - .L_20)
	.align		4
.L_20:
        /*0064*/ 	.word	index@(.nv.constant0._Z14sigmoid_kernelPKfPfi)
        /*0068*/ 	.short	0x0380
        /*006a*/ 	.short	0x0014


	//----- nvinfo : EIATTR_SW_WAR
	.align		4
.L_21:
        /*006c*/ 	.byte	0x04, 0x36
        /*006e*/ 	.short	(.L_23 - .L_22)
.L_22:
        /*0070*/ 	.word	0x00000008
.L_23:


//--------------------- .nv.callgraph             --------------------------
	.section	.nv.callgraph,"",@"SHT_CUDA_CALLGRAPH"
	.align	4
	.sectionentsize	8
	.align		4
        /*0000*/ 	.word	0x00000000
	.align		4
        /*0004*/ 	.word	0xffffffff
	.align		4
        /*0008*/ 	.word	0x00000000
	.align		4
        /*000c*/ 	.word	0xfffffffe
	.align		4
        /*0010*/ 	.word	0x00000000
	.align		4
        /*0014*/ 	.word	0xfffffffd
	.align		4
        /*0018*/ 	.word	0x00000000
	.align		4
        /*001c*/ 	.word	0xfffffffc


//--------------------- .text._Z14sigmoid_kernelPKfPfi --------------------------
	.section	.text._Z14sigmoid_kernelPKfPfi,"ax",@progbits
	.align	128
        .global         _Z14sigmoid_kernelPKfPfi
        .type           _Z14sigmoid_kernelPKfPfi,@function
        .size           _Z14sigmoid_kernelPKfPfi,(.L_x_8 - _Z14sigmoid_kernelPKfPfi)
        .other          _Z14sigmoid_kernelPKfPfi,@"STO_CUDA_ENTRY STV_DEFAULT"
_Z14sigmoid_kernelPKfPfi:
.text._Z14sigmoid_kernelPKfPfi:
[----:B------:R-:W-:Y:S01]  /*0000*/  LDC R1, c[0x0][0x37c] ;  /* 0x0000df00ff017b82 */ /* 0x000fe20000000800 */
[----:B------:R-:W0:Y:S01]  /*0010*/  S2R R3, SR_TID.X ;  /* 0x0000000000037919 */ /* 0x000e220000002100 */
[----:B------:R-:W0:Y:S01]  /*0020*/  LDCU UR4, c[0x0][0x360] ;  /* 0x00006c00ff0477ac */ /* 0x000e220008000800 */
[----:B------:R-:W0:Y:S01]  /*0030*/  S2R R0, SR_CTAID.X ;  /* 0x0000000000007919 */ /* 0x000e220000002500 */
[----:B------:R-:W1:Y:S01]  /*0040*/  LDCU UR5, c[0x0][0x390] ;  /* 0x00007200ff0577ac */ /* 0x000e620008000800 */
[----:B0-----:R-:W-:-:S05]  /*0050*/  IMAD R3, R0, UR4, R3 ;  /* 0x0000000400037c24 */ /* 0x001fca000f8e0203 */
[----:B-1----:R-:W-:-:S13]  /*0060*/  ISETP.GE.AND P0, PT, R3, UR5, PT ;  /* 0x0000000503007c0c */ /* 0x002fda000bf06270 */
[----:B------:R-:W-:Y:S05]  /*0070*/  @P0 EXIT ;  /* 0x000000000000094d */ /* 0x000fea0003800000 */
[----:B------:R-:W0:Y:S01]  /*0080*/  LDC.64 R4, c[0x0][0x380] ;  /* 0x0000e000ff047b82 */ /* 0x000e220000000a00 */
[----:B------:R-:W1:Y:S01]  /*0090*/  LDCU.64 UR4, c[0x0][0x358] ;  /* 0x00006b00ff0477ac */ /* 0x000e620008000a00 */
[----:B0-----:R-:W-:-:S06]  /*00a0*/  IMAD.WIDE R4, R3, 0x4, R4 ;  /* 0x0000000403047825 */ /* 0x001fcc00078e0204 */
[----:B-1----:R-:W2:Y:S01]  /*00b0*/  LDG.E R4, desc[UR4][R4.64] ;  /* 0x0000000404047981 */ /* 0x002ea2000c1e1900 */
[----:B------:R-:W-:Y:S01]  /*00c0*/  IMAD.MOV.U32 R7, RZ, RZ, 0x3bbb989d ;  /* 0x3bbb989dff077424 */ /* 0x000fe200078e00ff */
[----:B------:R-:W-:Y:S01]  /*00d0*/  BSSY.RECONVERGENT B0, `(.L_x_0) ;  /* 0x0000015000007945 */ /* 0x000fe20003800200 */
[----:B------:R-:W-:Y:S02]  /*00e0*/  IMAD.MOV.U32 R9, RZ, RZ, 0x437c0000 ;  /* 0x437c0000ff097424 */ /* 0x000fe400078e00ff */
[----:B--2---:R-:W-:-:S04]  /*00f0*/  FFMA.SAT R0, R4, -R7, 0.5 ;  /* 0x3f00000004007423 */ /* 0x004fc80000002807 */
[----:B------:R-:W-:-:S04]  /*0100*/  FFMA.RM R0, R0, R9, 12582913 ;  /* 0x4b40000100007423 */ /* 0x000fc80000004009 */
[C---:B------:R-:W-:Y:S01]  /*0110*/  FADD R7, R0.reuse, -12583039 ;  /* 0xcb40007f00077421 */ /* 0x040fe20000000000 */
[----:B------:R-:W-:-:S03]  /*0120*/  SHF.L.U32 R0, R0, 0x17, RZ ;  /* 0x0000001700007819 */ /* 0x000fc600000006ff */
[----:B------:R-:W-:-:S04]  /*0130*/  FFMA R7, R4, -1.4426950216293334961, -R7 ;  /* 0xbfb8aa3b04077823 */ /* 0x000fc80000000807 */
[----:B------:R-:W-:-:S06]  /*0140*/  FFMA R7, R4, -1.925963033500011079e-08, R7 ;  /* 0xb2a5706004077823 */ /* 0x000fcc0000000007 */
[----:B------:R-:W0:Y:S02]  /*0150*/  MUFU.EX2 R7, R7 ;  /* 0x0000000700077308 */ /* 0x000e240000000800 */
[----:B0-----:R-:W-:-:S04]  /*0160*/  FFMA R0, R0, R7, 1 ;  /* 0x3f80000000007423 */ /* 0x001fc80000000007 */
[----:B------:R-:W-:-:S05]  /*0170*/  VIADD R2, R0, 0x1800000 ;  /* 0x0180000000027836 */ /* 0x000fca0000000000 */
[----:B------:R-:W-:-:S04]  /*0180*/  LOP3.LUT R2, R2, 0x7f800000, RZ, 0xc0, !PT ;  /* 0x7f80000002027812 */ /* 0x000fc800078ec0ff */
[----:B------:R-:W-:-:S13]  /*0190*/  ISETP.GT.U32.AND P0, PT, R2, 0x1ffffff, PT ;  /* 0x01ffffff0200780c */ /* 0x000fda0003f04070 */
[----:B------:R-:W-:Y:S05]  /*01a0*/  @P0 BRA `(.L_x_1) ;  /* 0x00000000000c0947 */ /* 0x000fea0003800000 */
[----:B------:R-:W-:-:S07]  /*01b0*/  MOV R6, 0x1d0 ;  /* 0x000001d000067802 */ /* 0x000fce0000000f00 */
[----:B------:R-:W-:Y:S05]  /*01c0*/  CALL.REL.NOINC `($__internal_0_$__cuda_sm20_rcp_rn_f32_slowpath) ;  /* 0x00000000002c7944 */ /* 0x000fea0003c00000 */
[----:B------:R-:W-:Y:S05]  /*01d0*/  BRA `(.L_x_2) ;  /* 0x0000000000107947 */ /* 0x000fea0003800000 */
.L_x_1:
[----:B------:R-:W0:Y:S02]  /*01e0*/  MUFU.RCP R5, R0 ;  /* 0x0000000000057308 */ /* 0x000e240000001000 */
[----:B0-----:R-:W-:-:S04]  /*01f0*/  FFMA R2, R0, R5, -1 ;  /* 0xbf80000000027423 */ /* 0x001fc80000000005 */
[----:B------:R-:W-:-:S04]  /*0200*/  FADD.FTZ R2, -R2, -RZ ;  /* 0x800000ff02027221 */ /* 0x000fc80000010100 */
[----:B------:R-:W-:-:S07]  /*0210*/  FFMA R5, R5, R2, R5 ;  /* 0x0000000205057223 */ /* 0x000fce0000000005 */
.L_x_2:
[----:B------:R-:W-:Y:S05]  /*0220*/  BSYNC.RECONVERGENT B0 ;  /* 0x0000000000007941 */ /* 0x000fea0003800200 */
.L_x_0:
[----:B------:R-:W0:Y:S01]  /*0230*/  LDC.64 R6, c[0x0][0x388] ;  /* 0x0000e200ff067b82 */ /* 0x000e220000000a00 */
[----:B------:R-:W-:Y:S01]  /*0240*/  FMUL R5, R4, R5 ;  /* 0x0000000504057220 */ /* 0x000fe20000400000 */
[----:B0-----:R-:W-:-:S05]  /*0250*/  IMAD.WIDE R2, R3, 0x4, R6 ;  /* 0x0000000403027825 */ /* 0x001fca00078e0206 */
[----:B------:R-:W-:Y:S01]  /*0260*/  STG.E desc[UR4][R2.64], R5 ;  /* 0x0000000502007986 */ /* 0x000fe2000c101904 */
[----:B------:R-:W-:Y:S05]  /*0270*/  EXIT ;  /* 0x000000000000794d */ /* 0x000fea0003800000 */
        .weak           $__internal_0_$__cuda_sm20_rcp_rn_f32_slowpath
        .type           $__internal_0_$__cuda_sm20_rcp_rn_f32_slowpath,@function
        .size           $__internal_0_$__cuda_sm20_rcp_rn_f32_slowpath,(.L_x_8 - $__internal_0_$__cuda_sm20_rcp_rn_f32_slowpath)
$__internal_0_$__cuda_sm20_rcp_rn_f32_slowpath:
[----:B------:R-:W-:Y:S01]  /*0280*/  IMAD.SHL.U32 R2, R0, 0x2, RZ ;  /* 0x0000000200027824 */ /* 0x000fe200078e00ff */
[----:B------:R-:W-:Y:S04]  /*0290*/  BSSY.RECONVERGENT B1, `(.L_x_3) ;  /* 0x0000030000017945 */ /* 0x000fe80003800200 */
[----:B------:R-:W-:-:S04]  /*02a0*/  SHF.R.U32.HI R2, RZ, 0x18, R2 ;  /* 0x00000018ff027819 */ /* 0x000fc80000011602 */
[----:B------:R-:W-:-:S13]  /*02b0*/  ISETP.NE.U32.AND P0, PT, R2, RZ, PT ;  /* 0x000000ff0200720c */ /* 0x000fda0003f05070 */
[----:B------:R-:W-:Y:S05]  /*02c0*/  @P0 BRA `(.L_x_4) ;  /* 0x0000000000280947 */ /* 0x000fea0003800000 */
[----:B------:R-:W-:-:S04]  /*02d0*/  SHF.L.U32 R2, R0, 0x1, RZ ;  /* 0x0000000100027819 */ /* 0x000fc800000006ff */
[----:B------:R-:W-:-:S13]  /*02e0*/  ISETP.NE.AND P0, PT, R2, RZ, PT ;  /* 0x000000ff0200720c */ /* 0x000fda0003f05270 */
[----:B------:R-:W-:Y:S01]  /*02f0*/  @P0 FFMA R7, R0, 1.84467440737095516160e+19, RZ ;  /* 0x5f80000000070823 */ /* 0x000fe200000000ff */
[----:B------:R-:W-:Y:S08]  /*0300*/  @!P0 MUFU.RCP R5, R0 ;  /* 0x0000000000058308 */ /* 0x000ff00000001000 */
[----:B------:R-:W0:Y:S02]  /*0310*/  @P0 MUFU.RCP R2, R7 ;  /* 0x0000000700020308 */ /* 0x000e240000001000 */
[----:B0-----:R-:W-:-:S04]  /*0320*/  @P0 FFMA R8, R7, R2, -1 ;  /* 0xbf80000007080423 */ /* 0x001fc80000000002 */
[----:B------:R-:W-:-:S04]  /*0330*/  @P0 FADD.FTZ R9, -R8, -RZ ;  /* 0x800000ff08090221 */ /* 0x000fc80000010100 */
[----:B------:R-:W-:-:S04]  /*0340*/  @P0 FFMA R2, R2, R9, R2 ;  /* 0x0000000902020223 */ /* 0x000fc80000000002 */
[----:B------:R-:W-:Y:S01]  /*0350*/  @P0 FFMA R5, R2, 1.84467440737095516160e+19, RZ ;  /* 0x5f80000002050823 */ /* 0x000fe200000000ff */
[----:B------:R-:W-:Y:S06]  /*0360*/  BRA `(.L_x_5) ;  /* 0x0000000000887947 */ /* 0x000fec0003800000 */
.L_x_4:
[----:B------:R-:W-:-:S05]  /*0370*/  VIADD R5, R2, 0xffffff03 ;  /* 0xffffff0302057836 */ /* 0x000fca0000000000 */
[----:B------:R-:W-:-:S13]  /*0380*/  ISETP.GT.U32.AND P0, PT, R5, 0x1, PT ;  /* 0x000000010500780c */ /* 0x000fda0003f04070 */
[----:B------:R-:W-:Y:S05]  /*0390*/  @P0 BRA `(.L_x_6) ;  /* 0x0000000000780947 */ /* 0x000fea0003800000 */
[----:B------:R-:W-:Y:S01]  /*03a0*/  LOP3.LUT R7, R0, 0x7fffff, RZ, 0xc0, !PT ;  /* 0x007fffff00077812 */ /* 0x000fe200078ec0ff */
[----:B------:R-:W-:-:S03]  /*03b0*/  HFMA2 R12, -RZ, RZ, 0, 1.78813934326171875e-07 ;  /* 0x00000003ff0c7431 */ /* 0x000fc600000001ff */
[----:B------:R-:W-:-:S04]  /*03c0*/  LOP3.LUT R7, R7, 0x3f800000, RZ, 0xfc, !PT ;  /* 0x3f80000007077812 */ /* 0x000fc800078efcff */
[----:B------:R-:W0:Y:S01]  /*03d0*/  MUFU.RCP R8, R7 ;  /* 0x0000000700087308 */ /* 0x000e220000001000 */
[----:B------:R-:W-:Y:S01]  /*03e0*/  SHF.L.U32 R11, R12, R5, RZ ;  /* 0x000000050c0b7219 */ /* 0x000fe200000006ff */
[----:B0-----:R-:W-:-:S04]  /*03f0*/  FFMA R9, R7, R8, -1 ;  /* 0xbf80000007097423 */ /* 0x001fc80000000008 */
[----:B------:R-:W-:-:S04]  /*0400*/  FADD.FTZ R9, -R9, -RZ ;  /* 0x800000ff09097221 */ /* 0x000fc80000010100 */
[CCC-:B------:R-:W-:Y:S01]  /*0410*/  FFMA.RM R10, R8.reuse, R9.reuse, R8.reuse ;  /* 0x00000009080a7223 */ /* 0x1c0fe20000004008 */
[----:B------:R-:W-:-:S04]  /*0420*/  FFMA.RP R9, R8, R9, R8 ;  /* 0x0000000908097223 */ /* 0x000fc80000008008 */
[C---:B------:R-:W-:Y:S02]  /*0430*/  LOP3.LUT R8, R10.reuse, 0x7fffff, RZ, 0xc0, !PT ;  /* 0x007fffff0a087812 */ /* 0x040fe400078ec0ff */
[----:B------:R-:W-:Y:S02]  /*0440*/  FSETP.NEU.FTZ.AND P0, PT, R10, R9, PT ;  /* 0x000000090a00720b */ /* 0x000fe40003f1d000 */
[----:B------:R-:W-:Y:S02]  /*0450*/  LOP3.LUT R8, R8, 0x800000, RZ, 0xfc, !PT ;  /* 0x0080000008087812 */ /* 0x000fe400078efcff */
[----:B------:R-:W-:Y:S02]  /*0460*/  SEL R9, RZ, 0xffffffff, !P0 ;  /* 0xffffffffff097807 */ /* 0x000fe40004000000 */
[----:B------:R-:W-:-:S03]  /*0470*/  LOP3.LUT R10, R11, R8, RZ, 0xc0, !PT ;  /* 0x000000080b0a7212 */ /* 0x000fc600078ec0ff */
[----:B------:R-:W-:Y:S01]  /*0480*/  IMAD.MOV R9, RZ, RZ, -R9 ;  /* 0x000000ffff097224 */ /* 0x000fe200078e0a09 */
[----:B------:R-:W-:-:S04]  /*0490*/  SHF.R.U32.HI R10, RZ, R5, R10 ;  /* 0x00000005ff0a7219 */ /* 0x000fc8000001160a */
[----:B------:R-:W-:Y:S02]  /*04a0*/  LOP3.LUT P1, RZ, R9, R5, R8, 0xf8, !PT ;  /* 0x0000000509ff7212 */ /* 0x000fe4000782f808 */
[C---:B------:R-:W-:Y:S02]  /*04b0*/  LOP3.LUT P0, RZ, R10.reuse, 0x1, RZ, 0xc0, !PT ;  /* 0x000000010aff7812 */ /* 0x040fe4000780c0ff */
[----:B------:R-:W-:-:S04]  /*04c0*/  LOP3.LUT P2, RZ, R10, 0x2, RZ, 0xc0, !PT ;  /* 0x000000020aff7812 */ /* 0x000fc8000784c0ff */
[----:B------:R-:W-:Y:S02]  /*04d0*/  PLOP3.LUT P0, PT, P0, P1, P2, 0xe0, 0x0 ;  /* 0x000000000000781c */ /* 0x000fe40000703c20 */
[----:B------:R-:W-:Y:S02]  /*04e0*/  LOP3.LUT P1, RZ, R0, 0x7fffff, RZ, 0xc0, !PT ;  /* 0x007fffff00ff7812 */ /* 0x000fe4000782c0ff */
[----:B------:R-:W-:-:S04]  /*04f0*/  SEL R5, RZ, 0x1, !P0 ;  /* 0x00000001ff057807 */ /* 0x000fc80004000000 */
[----:B------:R-:W-:-:S04]  /*0500*/  IADD3 R5, PT, PT, -R5, RZ, RZ ;  /* 0x000000ff05057210 */ /* 0x000fc80007ffe1ff */
[----:B------:R-:W-:Y:S01]  /*0510*/  ISETP.GE.AND P0, PT, R5, RZ, PT ;  /* 0x000000ff0500720c */ /* 0x000fe20003f06270 */
[----:B------:R-:W-:-:S05]  /*0520*/  VIADD R5, R2, 0xffffff04 ;  /* 0xffffff0402057836 */ /* 0x000fca0000000000 */
[----:B------:R-:W-:-:S07]  /*0530*/  SHF.R.U32.HI R5, RZ, R5, R8 ;  /* 0x00000005ff057219 */ /* 0x000fce0000011608 */
[----:B------:R-:W-:-:S05]  /*0540*/  @!P0 IADD3 R5, PT, PT, R5, 0x1, RZ ;  /* 0x0000000105058810 */ /* 0x000fca0007ffe0ff */
[----:B------:R-:W-:-:S05]  /*0550*/  @!P1 IMAD.SHL.U32 R5, R5, 0x2, RZ ;  /* 0x0000000205059824 */ /* 0x000fca00078e00ff */
[----:B------:R-:W-:Y:S01]  /*0560*/  LOP3.LUT R5, R5, 0x80000000, R0, 0xf8, !PT ;  /* 0x8000000005057812 */ /* 0x000fe200078ef800 */
[----:B------:R-:W-:Y:S06]  /*0570*/  BRA `(.L_x_5) ;  /* 0x0000000000047947 */ /* 0x000fec0003800000 */
.L_x_6:
[----:B------:R0:W1:Y:S02]  /*0580*/  MUFU.RCP R5, R0 ;  /* 0x0000000000057308 */ /* 0x0000640000001000 */
.L_x_5:
[----:B------:R-:W-:Y:S05]  /*0590*/  BSYNC.RECONVERGENT B1 ;  /* 0x0000000000017941 */ /* 0x000fea0003800200 */
.L_x_3:
[----:B------:R-:W-:-:S04]  /*05a0*/  MOV R7, 0x0 ;  /* 0x0000000000077802 */ /* 0x000fc80000000f00 */
[----:B01----:R-:W-:Y:S05]  /*05b0*/  RET.REL.NODEC R6 `(_Z14sigmoid_kernelPKfPfi) ;  /* 0xfffffff806907950 */ /* 0x003fea0003c3ffff */
.L_x_7:
[----:B------:R-:W-:-:S00]  /*05c0*/  BRA `(.L_x_7) ;  /* 0xfffffffc00fc7947 */ /* 0x000fc0000383ffff */
[----:B------:R-:W-:-:S00]  /*05d0*/  NOP ;  /* 0x0000000000007918 */ /* 0x000fc00000000000 */
        /* <DEDUP_REMOVED lines=10> */
.L_x_8:


//--------------------- .nv.shared.reserved.0     --------------------------
	.section	.nv.shared.reserved.0,"aw",@nobits
	.weak		__nv_reservedSMEM_offset_0_alias
	.size		__nv_reservedSMEM_offset_0_alias, 0, 64
	.other		__nv_reservedSMEM_offset_0_alias,@"STO_CUDA_RESERVED_SHARED STV_DEFAULT"
__nv_reservedSMEM_offset_0_alias:
	.zero		0
	.zero		64


//--------------------- .nv.constant0._Z14sigmoid_kernelPKfPfi --------------------------
	.section	.nv.constant0._Z14sigmoid_kernelPKfPfi,"a",@progbits
	.sectionflags	@""
	.align	4
.nv.constant0._Z14sigmoid_kernelPKfPfi:
	.zero		916


//--------------------- SYMBOLS --------------------------

	.type		.nv.reservedSmem.offset0,@object
	.size		.nv.reservedSmem.offset0,0x4
